//
// Generated by NVIDIA NVVM Compiler
//
// Compiler Build ID: CL-36424714
// Cuda compilation tools, release 13.0, V13.0.88
// Based on NVVM 20.0.0
//

.version 9.0
.target sm_100
.address_size 64

	// .globl	matmul_kernel

.visible .entry matmul_kernel(
	.param .u64 .ptr .align 1 matmul_kernel_param_0,
	.param .u64 .ptr .align 1 matmul_kernel_param_1,
	.param .u64 .ptr .align 1 matmul_kernel_param_2,
	.param .u32 matmul_kernel_param_3,
	.param .f32 matmul_kernel_param_4,
	.param .f32 matmul_kernel_param_5
)
{
	.reg .pred 	%p<10>;
	.reg .b32 	%r<40>;
	.reg .b32 	%f<74>;
	.reg .b64 	%rd<67>;

	ld.param.u64 	%rd14, [matmul_kernel_param_0];
	ld.param.u64 	%rd15, [matmul_kernel_param_1];
	ld.param.u32 	%r18, [matmul_kernel_param_3];
	cvta.to.global.u64 	%rd1, %rd15;
	cvta.to.global.u64 	%rd2, %rd14;
	mov.u32 	%r19, %ctaid.y;
	mov.u32 	%r20, %ntid.y;
	mov.u32 	%r21, %tid.y;
	mad.lo.s32 	%r1, %r19, %r20, %r21;
	mov.u32 	%r22, %ctaid.x;
	mov.u32 	%r23, %ntid.x;
	mov.u32 	%r24, %tid.x;
	mad.lo.s32 	%r2, %r22, %r23, %r24;
	max.s32 	%r25, %r1, %r2;
	setp.ge.s32 	%p1, %r25, %r18;
	@%p1 bra 	$L__BB0_13;
	mul.lo.s32 	%r3, %r18, %r1;
	and.b32  	%r4, %r18, 7;
	setp.lt.u32 	%p2, %r18, 8;
	mov.f32 	%f73, 0f00000000;
	mov.b32 	%r38, 0;
	@%p2 bra 	$L__BB0_4;
	and.b32  	%r38, %r18, 2147483640;
	neg.s32 	%r36, %r38;
	mul.wide.s32 	%rd16, %r18, 4;
	add.s64 	%rd3, %rd1, %rd16;
	shl.b32 	%r7, %r18, 3;
	mul.wide.s32 	%rd17, %r18, 8;
	add.s64 	%rd4, %rd1, %rd17;
	mul.wide.s32 	%rd18, %r18, 12;
	add.s64 	%rd5, %rd1, %rd18;
	mul.wide.s32 	%rd19, %r18, 16;
	add.s64 	%rd6, %rd1, %rd19;
	mul.wide.s32 	%rd20, %r18, 20;
	add.s64 	%rd7, %rd1, %rd20;
	mul.wide.s32 	%rd21, %r18, 24;
	add.s64 	%rd8, %rd1, %rd21;
	mul.wide.s32 	%rd22, %r18, 28;
	add.s64 	%rd9, %rd1, %rd22;
	mul.wide.u32 	%rd23, %r3, 4;
	add.s64 	%rd24, %rd23, %rd2;
	add.s64 	%rd66, %rd24, 16;
	mov.f32 	%f73, 0f00000000;
	mov.u32 	%r35, %r2;
$L__BB0_3:
	.pragma "nounroll";
	mul.wide.s32 	%rd25, %r35, 4;
	add.s64 	%rd26, %rd3, %rd25;
	add.s64 	%rd27, %rd4, %rd25;
	add.s64 	%rd28, %rd5, %rd25;
	add.s64 	%rd29, %rd6, %rd25;
	add.s64 	%rd30, %rd7, %rd25;
	add.s64 	%rd31, %rd8, %rd25;
	add.s64 	%rd32, %rd9, %rd25;
	add.s64 	%rd33, %rd1, %rd25;
	ld.global.nc.f32 	%f18, [%rd66+-16];
	ld.global.nc.f32 	%f19, [%rd33];
	fma.rn.f32 	%f20, %f18, %f19, %f73;
	ld.global.nc.f32 	%f21, [%rd66+-12];
	ld.global.nc.f32 	%f22, [%rd26];
	fma.rn.f32 	%f23, %f21, %f22, %f20;
	ld.global.nc.f32 	%f24, [%rd66+-8];
	ld.global.nc.f32 	%f25, [%rd27];
	fma.rn.f32 	%f26, %f24, %f25, %f23;
	ld.global.nc.f32 	%f27, [%rd66+-4];
	ld.global.nc.f32 	%f28, [%rd28];
	fma.rn.f32 	%f29, %f27, %f28, %f26;
	ld.global.nc.f32 	%f30, [%rd66];
	ld.global.nc.f32 	%f31, [%rd29];
	fma.rn.f32 	%f32, %f30, %f31, %f29;
	ld.global.nc.f32 	%f33, [%rd66+4];
	ld.global.nc.f32 	%f34, [%rd30];
	fma.rn.f32 	%f35, %f33, %f34, %f32;
	ld.global.nc.f32 	%f36, [%rd66+8];
	ld.global.nc.f32 	%f37, [%rd31];
	fma.rn.f32 	%f38, %f36, %f37, %f35;
	ld.global.nc.f32 	%f39, [%rd66+12];
	ld.global.nc.f32 	%f40, [%rd32];
	fma.rn.f32 	%f73, %f39, %f40, %f38;
	add.s32 	%r36, %r36, 8;
	add.s32 	%r35, %r35, %r7;
	add.s64 	%rd66, %rd66, 32;
	setp.ne.s32 	%p3, %r36, 0;
	@%p3 bra 	$L__BB0_3;
$L__BB0_4:
	setp.eq.s32 	%p4, %r4, 0;
	@%p4 bra 	$L__BB0_12;
	and.b32  	%r13, %r18, 3;
	setp.lt.u32 	%p5, %r4, 4;
	@%p5 bra 	$L__BB0_7;
	add.s32 	%r27, %r38, %r3;
	mul.wide.u32 	%rd34, %r27, 4;
	add.s64 	%rd35, %rd2, %rd34;
	ld.global.nc.f32 	%f42, [%rd35];
	mad.lo.s32 	%r28, %r38, %r18, %r2;
	mul.wide.s32 	%rd36, %r28, 4;
	add.s64 	%rd37, %rd1, %rd36;
	ld.global.nc.f32 	%f43, [%rd37];
	fma.rn.f32 	%f44, %f42, %f43, %f73;
	cvt.u64.u32 	%rd38, %r3;
	cvt.u64.u32 	%rd39, %r38;
	add.s64 	%rd40, %rd39, %rd38;
	shl.b64 	%rd41, %rd40, 2;
	add.s64 	%rd42, %rd2, %rd41;
	ld.global.nc.f32 	%f45, [%rd42+4];
	mul.wide.s32 	%rd43, %r18, 4;
	add.s64 	%rd44, %rd37, %rd43;
	ld.global.nc.f32 	%f46, [%rd44];
	fma.rn.f32 	%f47, %f45, %f46, %f44;
	ld.global.nc.f32 	%f48, [%rd42+8];
	add.s64 	%rd45, %rd44, %rd43;
	ld.global.nc.f32 	%f49, [%rd45];
	fma.rn.f32 	%f50, %f48, %f49, %f47;
	ld.global.nc.f32 	%f51, [%rd42+12];
	add.s64 	%rd46, %rd45, %rd43;
	ld.global.nc.f32 	%f52, [%rd46];
	fma.rn.f32 	%f73, %f51, %f52, %f50;
	add.s32 	%r38, %r38, 4;
$L__BB0_7:
	setp.eq.s32 	%p6, %r13, 0;
	@%p6 bra 	$L__BB0_12;
	setp.eq.s32 	%p7, %r13, 1;
	@%p7 bra 	$L__BB0_10;
	add.s32 	%r29, %r38, %r3;
	mul.wide.u32 	%rd47, %r29, 4;
	add.s64 	%rd48, %rd2, %rd47;
	ld.global.nc.f32 	%f54, [%rd48];
	mad.lo.s32 	%r30, %r38, %r18, %r2;
	mul.wide.s32 	%rd49, %r30, 4;
	add.s64 	%rd50, %rd1, %rd49;
	ld.global.nc.f32 	%f55, [%rd50];
	fma.rn.f32 	%f56, %f54, %f55, %f73;
	cvt.u64.u32 	%rd51, %r3;
	cvt.u64.u32 	%rd52, %r38;
	add.s64 	%rd53, %rd52, %rd51;
	shl.b64 	%rd54, %rd53, 2;
	add.s64 	%rd55, %rd2, %rd54;
	ld.global.nc.f32 	%f57, [%rd55+4];
	mul.wide.s32 	%rd56, %r18, 4;
	add.s64 	%rd57, %rd50, %rd56;
	ld.global.nc.f32 	%f58, [%rd57];
	fma.rn.f32 	%f73, %f57, %f58, %f56;
	add.s32 	%r38, %r38, 2;
$L__BB0_10:
	and.b32  	%r31, %r18, 1;
	setp.eq.b32 	%p8, %r31, 1;
	not.pred 	%p9, %p8;
	@%p9 bra 	$L__BB0_12;
	add.s32 	%r32, %r38, %r3;
	mul.wide.u32 	%rd58, %r32, 4;
	add.s64 	%rd59, %rd2, %rd58;
	ld.global.nc.f32 	%f59, [%rd59];
	mad.lo.s32 	%r33, %r38, %r18, %r2;
	mul.wide.s32 	%rd60, %r33, 4;
	add.s64 	%rd61, %rd1, %rd60;
	ld.global.nc.f32 	%f60, [%rd61];
	fma.rn.f32 	%f73, %f59, %f60, %f73;
$L__BB0_12:
	ld.param.f32 	%f65, [matmul_kernel_param_5];
	ld.param.f32 	%f64, [matmul_kernel_param_4];
	ld.param.u64 	%rd65, [matmul_kernel_param_2];
	add.s32 	%r34, %r3, %r2;
	cvta.to.global.u64 	%rd62, %rd65;
	mul.wide.s32 	%rd63, %r34, 4;
	add.s64 	%rd64, %rd62, %rd63;
	ld.global.f32 	%f61, [%rd64];
	mul.f32 	%f62, %f65, %f61;
	fma.rn.f32 	%f63, %f64, %f73, %f62;
	st.global.f32 	[%rd64], %f63;
$L__BB0_13:
	ret;

}


// ===== COMPILED SASS (sm_100) =====

	.target	sm_100

	.elftype	@"ET_EXEC"


//--------------------- .note.nv.tkinfo           --------------------------
	.section	.note.nv.tkinfo,"",@"SHT_NOTE"
	.sectionflags	@"SHF_NOTE_NV_TKINFO"
	.tkinfo
        /*0018*/ 	.word	0x00000002
        /*0030*/ 	.string	""
        /*0030*/ 	.string	"ptxas"
        /*0030*/ 	.string	"Cuda compilation tools, release 13.0, V13.0.88"
        /*0030*/ 	.string	"Build cuda_13.0.r13.0/compiler.36424714_0"
        /*0030*/ 	.string	"-arch sm_100 -m 64 "



//--------------------- .note.nv.cuinfo           --------------------------
	.section	.note.nv.cuinfo,"",@"SHT_NOTE"
	.sectionflags	@"SHF_NOTE_NV_CUINFO"
        /*0018*/ 	.short	0x0002
        /*001a*/ 	.short	0x0064
        /*001c*/ 	.short	0x0082
	.zero		2


//--------------------- .nv.info                  --------------------------
	.section	.nv.info,"",@"SHT_CUDA_INFO"
	.align	4


	//----- nvinfo : EIATTR_REGCOUNT
	.align		4
        /*0000*/ 	.byte	0x04, 0x2f
        /*0002*/ 	.short	(.L_1 - .L_0)
	.align		4
.L_0:
        /*0004*/ 	.word	index@(matmul_kernel)
        /*0008*/ 	.word	0x0000001e


	//----- nvinfo : EIATTR_FRAME_SIZE
	.align		4
.L_1:
        /*000c*/ 	.byte	0x04, 0x11
        /*000e*/ 	.short	(.L_3 - .L_2)
	.align		4
.L_2:
        /*0010*/ 	.word	index@(matmul_kernel)
        /*0014*/ 	.word	0x00000000


	//----- nvinfo : EIATTR_MIN_STACK_SIZE
	.align		4
.L_3:
        /*0018*/ 	.byte	0x04, 0x12
        /*001a*/ 	.short	(.L_5 - .L_4)
	.align		4
.L_4:
        /*001c*/ 	.word	index@(matmul_kernel)
        /*0020*/ 	.word	0x00000000
.L_5:


//--------------------- .nv.compat                --------------------------
	.section	.nv.compat,"",@"SHT_CUDA_COMPAT_INFO"
	.align	4
        /*0000*/ 	.byte	0x02, 0x09, 0x00, 0x00, 0x02, 0x02, 0x01, 0x00, 0x02, 0x05, 0x05, 0x00, 0x03, 0x07, 0x01, 0x01
        /*0010*/ 	.byte	0x02, 0x03, 0x00, 0x00, 0x02, 0x06, 0x01, 0x00, 0x04, 0x0b, 0x08, 0x00, 0x09, 0x00, 0x00, 0x00
        /*0020*/ 	.byte	0x00, 0x00, 0x00, 0x00


//--------------------- .nv.info.matmul_kernel    --------------------------
	.section	.nv.info.matmul_kernel,"",@"SHT_CUDA_INFO"
	.sectionflags	@""
	.align	4


	//----- nvinfo : EIATTR_CUDA_API_VERSION
	.align		4
        /*0000*/ 	.byte	0x04, 0x37
        /*0002*/ 	.short	(.L_7 - .L_6)
.L_6:
        /*0004*/ 	.word	0x00000082


	//----- nvinfo : EIATTR_KPARAM_INFO
	.align		4
.L_7:
        /*0008*/ 	.byte	0x04, 0x17
        /*000a*/ 	.short	(.L_9 - .L_8)
.L_8:
        /*000c*/ 	.word	0x00000000
        /*0010*/ 	.short	0x0005
        /*0012*/ 	.short	0x0020
        /*0014*/ 	.byte	0x00, 0xf0, 0x11, 0x00


	//----- nvinfo : EIATTR_KPARAM_INFO
	.align		4
.L_9:
        /*0018*/ 	.byte	0x04, 0x17
        /*001a*/ 	.short	(.L_11 - .L_10)
.L_10:
        /*001c*/ 	.word	0x00000000
        /*0020*/ 	.short	0x0004
        /*0022*/ 	.short	0x001c
        /*0024*/ 	.byte	0x00, 0xf0, 0x11, 0x00


	//----- nvinfo : EIATTR_KPARAM_INFO
	.align		4
.L_11:
        /*0028*/ 	.byte	0x04, 0x17
        /*002a*/ 	.short	(.L_13 - .L_12)
.L_12:
        /*002c*/ 	.word	0x00000000
        /*0030*/ 	.short	0x0003
        /*0032*/ 	.short	0x0018
        /*0034*/ 	.byte	0x00, 0xf0, 0x11, 0x00


	//----- nvinfo : EIATTR_KPARAM_INFO
	.align		4
.L_13:
        /*0038*/ 	.byte	0x04, 0x17
        /*003a*/ 	.short	(.L_15 - .L_14)
.L_14:
        /*003c*/ 	.word	0x00000000
        /*0040*/ 	.short	0x0002
        /*0042*/ 	.short	0x0010
        /*0044*/ 	.byte	0x00, 0xf5, 0x21, 0x00


	//----- nvinfo : EIATTR_KPARAM_INFO
	.align		4
.L_15:
        /*0048*/ 	.byte	0x04, 0x17
        /*004a*/ 	.short	(.L_17 - .L_16)
.L_16:
        /*004c*/ 	.word	0x00000000
        /*0050*/ 	.short	0x0001
        /*0052*/ 	.short	0x0008
        /*0054*/ 	.byte	0x00, 0xf5, 0x21, 0x00


	//----- nvinfo : EIATTR_KPARAM_INFO
	.align		4
.L_17:
        /*0058*/ 	.byte	0x04, 0x17
        /*005a*/ 	.short	(.L_19 - .L_18)
.L_18:
        /*005c*/ 	.word	0x00000000
        /*0060*/ 	.short	0x0000
        /*0062*/ 	.short	0x0000
        /*0064*/ 	.byte	0x00, 0xf5, 0x21, 0x00


	//----- nvinfo : EIATTR_SPARSE_MMA_MASK
	.align		4
.L_19:
        /*0068*/ 	.byte	0x03, 0x50
        /*006a*/ 	.short	0x0000


	//----- nvinfo : EIATTR_MAXREG_COUNT
	.align		4
        /*006c*/ 	.byte	0x03, 0x1b
        /*006e*/ 	.short	0x00ff


	//----- nvinfo : EIATTR_MERCURY_ISA_VERSION
	.align		4
        /*0070*/ 	.byte	0x03, 0x5f
        /*0072*/ 	.short	0x0101


	//----- nvinfo : EIATTR_VRC_CTA_INIT_COUNT
	.align		4
        /*0074*/ 	.byte	0x02, 0x4a
	.zero		1
	.zero		1


	//----- nvinfo : EIATTR_EXIT_INSTR_OFFSETS
	.align		4
        /*0078*/ 	.byte	0x04, 0x1c
        /*007a*/ 	.short	(.L_21 - .L_20)


	//   ....[0]....
.L_20:
        /*007c*/ 	.word	0x000000c0


	//   ....[1]....
        /*0080*/ 	.word	0x00000ae0


	//----- nvinfo : EIATTR_CBANK_PARAM_SIZE
	.align		4
.L_21:
        /*0084*/ 	.byte	0x03, 0x19
        /*0086*/ 	.short	0x0024


	//----- nvinfo : EIATTR_PARAM_CBANK
	.align		4
        /*0088*/ 	.byte	0x04, 0x0a
        /*008a*/ 	.short	(.L_23 - .L_22)
	.align		4
.L_22:
        /*008c*/ 	.word	index@(.nv.constant0.matmul_kernel)
        /*0090*/ 	.short	0x0380
        /*0092*/ 	.short	0x0024


	//----- nvinfo : EIATTR_SW_WAR
	.align		4
.L_23:
        /*0094*/ 	.byte	0x04, 0x36
        /*0096*/ 	.short	(.L_25 - .L_24)
.L_24:
        /*0098*/ 	.word	0x00000008
.L_25:


//--------------------- .nv.callgraph             --------------------------
	.section	.nv.callgraph,"",@"SHT_CUDA_CALLGRAPH"
	.align	4
	.sectionentsize	8
	.align		4
        /*0000*/ 	.word	0x00000000
	.align		4
        /*0004*/ 	.word	0xffffffff
	.align		4
        /*0008*/ 	.word	0x00000000
	.align		4
        /*000c*/ 	.word	0xfffffffe
	.align		4
        /*0010*/ 	.word	0x00000000
	.align		4
        /*0014*/ 	.word	0xfffffffd
	.align		4
        /*0018*/ 	.word	0x00000000
	.align		4
        /*001c*/ 	.word	0xfffffffc


//--------------------- .text.matmul_kernel       --------------------------
	.section	.text.matmul_kernel,"ax",@progbits
	.align	128
        .global         matmul_kernel
        .type           matmul_kernel,@function
        .size           matmul_kernel,(.L_x_5 - matmul_kernel)
        .other          matmul_kernel,@"STO_CUDA_ENTRY STV_DEFAULT"
matmul_kernel:
.text.matmul_kernel:
[----:B------:R-:W-:Y:S01]  /*0000*/  LDC R1, c[0x0][0x37c] ;  /* 0x0000df00ff017b82 */ /* 0x000fe20000000800 */
[----:B------:R-:W0:Y:S07]  /*0010*/  S2R R0, SR_TID.Y ;  /* 0x0000000000007919 */ /* 0x000e2e0000002200 */
[----:B------:R-:W0:Y:S01]  /*0020*/  S2UR UR4, SR_CTAID.Y ;  /* 0x00000000000479c3 */ /* 0x000e220000002600 */
[----:B------:R-:W1:Y:S01]  /*0030*/  LDCU UR20, c[0x0][0x398] ;  /* 0x00007300ff1477ac */ /* 0x000e620008000800 */
[----:B------:R-:W2:Y:S06]  /*0040*/  S2R R3, SR_TID.X ;  /* 0x0000000000037919 */ /* 0x000eac0000002100 */
[----:B------:R-:W0:Y:S08]  /*0050*/  LDC R13, c[0x0][0x364] ;  /* 0x0000d900ff0d7b82 */ /* 0x000e300000000800 */
[----:B------:R-:W2:Y:S08]  /*0060*/  S2UR UR5, SR_CTAID.X ;  /* 0x00000000000579c3 */ /* 0x000eb00000002500 */
[----:B------:R-:W2:Y:S01]  /*0070*/  LDC R2, c[0x0][0x360] ;  /* 0x0000d800ff027b82 */ /* 0x000ea20000000800 */
[----:B0-----:R-:W-:-:S02]  /*0080*/  IMAD R13, R13, UR4, R0 ;  /* 0x000000040d0d7c24 */ /* 0x001fc4000f8e0200 */
[----:B--2---:R-:W-:-:S05]  /*0090*/  IMAD R0, R2, UR5, R3 ;  /* 0x0000000502007c24 */ /* 0x004fca000f8e0203 */
[----:B------:R-:W-:-:S04]  /*00a0*/  VIMNMX R2, PT, PT, R13, R0, !PT ;  /* 0x000000000d027248 */ /* 0x000fc80007fe0100 */
[----:B-1----:R-:W-:-:S13]  /*00b0*/  ISETP.GE.AND P0, PT, R2, UR20, PT ;  /* 0x0000001402007c0c */ /* 0x002fda000bf06270 */
[----:B------:R-:W-:Y:S05]  /*00c0*/  @P0 EXIT ;  /* 0x000000000000094d */ /* 0x000fea0003800000 */
[----:B------:R-:W-:Y:S01]  /*00d0*/  UISETP.GE.U32.AND UP0, UPT, UR20, 0x8, UPT ;  /* 0x000000081400788c */ /* 0x000fe2000bf06070 */
[----:B------:R-:W-:Y:S02]  /*00e0*/  HFMA2 R12, -RZ, RZ, 0, 0 ;  /* 0x00000000ff0c7431 */ /* 0x000fe400000001ff */
[----:B------:R-:W-:Y:S01]  /*00f0*/  IMAD R13, R13, UR20, RZ ;  /* 0x000000140d0d7c24 */ /* 0x000fe2000f8e02ff */
[----:B------:R-:W-:Y:S01]  /*0100*/  UMOV UR4, URZ ;  /* 0x000000ff00047c82 */ /* 0x000fe20008000000 */
[----:B------:R-:W0:Y:S04]  /*0110*/  LDCU.64 UR18, c[0x0][0x358] ;  /* 0x00006b00ff1277ac */ /* 0x000e280008000a00 */
[----:B------:R-:W-:Y:S05]  /*0120*/  BRA.U !UP0, `(.L_x_0) ;  /* 0x0000000508047547 */ /* 0x000fea000b800000 */
[----:B------:R-:W1:Y:S01]  /*0130*/  LDCU.128 UR24, c[0x0][0x380] ;  /* 0x00007000ff1877ac */ /* 0x000e620008000c00 */
[----:B------:R-:W-:Y:S02]  /*0140*/  MOV R12, RZ ;  /* 0x000000ff000c7202 */ /* 0x000fe40000000f00 */
[----:B------:R-:W-:Y:S01]  /*0150*/  MOV R14, R0 ;  /* 0x00000000000e7202 */ /* 0x000fe20000000f00 */
[----:B------:R-:W-:-:S04]  /*0160*/  ULOP3.LUT UR4, UR20, 0x7ffffff8, URZ, 0xc0, !UPT ;  /* 0x7ffffff814047892 */ /* 0x000fc8000f8ec0ff */
[----:B------:R-:W-:Y:S01]  /*0170*/  UIADD3 UR5, UPT, UPT, -UR4, URZ, URZ ;  /* 0x000000ff04057290 */ /* 0x000fe2000fffe1ff */
[----:B-1----:R-:W-:Y:S01]  /*0180*/  MOV R2, UR24 ;  /* 0x0000001800027c02 */ /* 0x002fe20008000f00 */
[----:B------:R-:W-:Y:S01]  /*0190*/  UIMAD.WIDE UR6, UR20, 0x8, UR26 ;  /* 0x00000008140678a5 */ /* 0x000fe2000f8e021a */
[----:B------:R-:W-:Y:S01]  /*01a0*/  MOV R3, UR25 ;  /* 0x0000001900037c02 */ /* 0x000fe20008000f00 */
[----:B------:R-:W-:Y:S02]  /*01b0*/  UIMAD.WIDE UR8, UR20, 0xc, UR26 ;  /* 0x0000000c140878a5 */ /* 0x000fe4000f8e021a */
[----:B------:R-:W-:Y:S01]  /*01c0*/  UIMAD.WIDE UR10, UR20, 0x10, UR26 ;  /* 0x00000010140a78a5 */ /* 0x000fe2000f8e021a */
[----:B------:R-:W-:Y:S01]  /*01d0*/  IMAD.WIDE.U32 R2, R13, 0x4, R2 ;  /* 0x000000040d027825 */ /* 0x000fe200078e0002 */
[----:B------:R-:W-:Y:S02]  /*01e0*/  UIMAD.WIDE UR12, UR20, 0x14, UR26 ;  /* 0x00000014140c78a5 */ /* 0x000fe4000f8e021a */
[----:B------:R-:W-:Y:S01]  /*01f0*/  UIMAD.WIDE UR14, UR20, 0x18, UR26 ;  /* 0x00000018140e78a5 */ /* 0x000fe2000f8e021a */
[----:B------:R-:W-:Y:S01]  /*0200*/  IADD3 R2, P0, PT, R2, 0x10, RZ ;  /* 0x0000001002027810 */ /* 0x000fe20007f1e0ff */
[----:B------:R-:W-:-:S03]  /*0210*/  UIMAD.WIDE UR16, UR20, 0x1c, UR26 ;  /* 0x0000001c141078a5 */ /* 0x000fc6000f8e021a */
[----:B------:R-:W-:-:S09]  /*0220*/  IADD3.X R3, PT, PT, RZ, R3, RZ, P0, !PT ;  /* 0x00000003ff037210 */ /* 0x000fd200007fe4ff */
.L_x_1:
[----:B------:R-:W-:Y:S01]  /*0230*/  UIMAD.WIDE UR22, UR20, 0x4, UR26 ;  /* 0x00000004141678a5 */ /* 0x000fe2000f8e021a */
[----:B------:R-:W-:Y:S01]  /*0240*/  MOV R23, 0x4 ;  /* 0x0000000400177802 */ /* 0x000fe20000000f00 */
[----:B------:R-:W-:Y:S01]  /*0250*/  HFMA2 R25, -RZ, RZ, 0, 2.384185791015625e-07 ;  /* 0x00000004ff197431 */ /* 0x000fe200000001ff */
[----:B0-----:R-:W2:Y:S03]  /*0260*/  LDG.E.CONSTANT R21, desc[UR18][R2.64+-0x10] ;  /* 0xfffff01202157981 */ /* 0x001ea6000c1e9900 */
[----:B------:R-:W-:Y:S01]  /*0270*/  IMAD.WIDE R22, R14, R23, UR26 ;  /* 0x0000001a0e167e25 */ /* 0x000fe2000f8e0217 */
[----:B------:R-:W-:-:S03]  /*0280*/  MOV R8, UR22 ;  /* 0x0000001600087c02 */ /* 0x000fc60008000f00 */
[----:B------:R-:W-:Y:S01]  /*0290*/  HFMA2 R5, -RZ, RZ, 0, 2.384185791015625e-07 ;  /* 0x00000004ff057431 */ /* 0x000fe200000001ff */
[----:B------:R-:W-:Y:S01]  /*02a0*/  MOV R11, 0x4 ;  /* 0x00000004000b7802 */ /* 0x000fe20000000f00 */
[----:B------:R-:W-:Y:S01]  /*02b0*/  IMAD.U32 R9, RZ, RZ, UR23 ;  /* 0x00000017ff097e24 */ /* 0x000fe2000f8e00ff */
[----:B------:R-:W3:Y:S01]  /*02c0*/  LDG.E.CONSTANT R19, desc[UR18][R2.64+-0xc] ;  /* 0xfffff41202137981 */ /* 0x000ee2000c1e9900 */
[----:B------:R-:W-:-:S03]  /*02d0*/  IMAD.WIDE R8, R14, 0x4, R8 ;  /* 0x000000040e087825 */ /* 0x000fc600078e0208 */
[----:B------:R-:W2:Y:S01]  /*02e0*/  LDG.E.CONSTANT R22, desc[UR18][R22.64] ;  /* 0x0000001216167981 */ /* 0x000ea2000c1e9900 */
[----:B------:R-:W-:-:S03]  /*02f0*/  IMAD.WIDE R24, R14, R25, UR6 ;  /* 0x000000060e187e25 */ /* 0x000fc6000f8e0219 */
[----:B------:R0:W3:Y:S01]  /*0300*/  LDG.E.CONSTANT R20, desc[UR18][R8.64] ;  /* 0x0000001208147981 */ /* 0x0000e2000c1e9900 */
[----:B------:R-:W-:Y:S01]  /*0310*/  MOV R7, 0x4 ;  /* 0x0000000400077802 */ /* 0x000fe20000000f00 */
[C---:B------:R-:W-:Y:S02]  /*0320*/  IMAD.WIDE R10, R14.reuse, R11, UR8 ;  /* 0x000000080e0a7e25 */ /* 0x040fe4000f8e020b */
[----:B------:R-:W4:Y:S04]  /*0330*/  LDG.E.CONSTANT R18, desc[UR18][R24.64] ;  /* 0x0000001218127981 */ /* 0x000f28000c1e9900 */
[----:B------:R-:W4:Y:S01]  /*0340*/  LDG.E.CONSTANT R17, desc[UR18][R2.64+-0x8] ;  /* 0xfffff81202117981 */ /* 0x000f22000c1e9900 */
[----:B0-----:R-:W-:Y:S02]  /*0350*/  HFMA2 R9, -RZ, RZ, 0, 2.384185791015625e-07 ;  /* 0x00000004ff097431 */ /* 0x001fe400000001ff */
[C---:B------:R-:W-:Y:S01]  /*0360*/  IMAD.WIDE R4, R14.reuse, R5, UR10 ;  /* 0x0000000a0e047e25 */ /* 0x040fe2000f8e0205 */
[----:B------:R0:W5:Y:S04]  /*0370*/  LDG.E.CONSTANT R16, desc[UR18][R10.64] ;  /* 0x000000120a107981 */ /* 0x000168000c1e9900 */
[----:B------:R-:W5:Y:S01]  /*0380*/  LDG.E.CONSTANT R15, desc[UR18][R2.64+-0x4] ;  /* 0xfffffc12020f7981 */ /* 0x000f62000c1e9900 */
[----:B------:R-:W-:Y:S01]  /*0390*/  IMAD.WIDE R6, R14, R7, UR12 ;  /* 0x0000000c0e067e25 */ /* 0x000fe2000f8e0207 */
[----:B------:R-:W-:-:S02]  /*03a0*/  MOV R27, 0x4 ;  /* 0x00000004001b7802 */ /* 0x000fc40000000f00 */
[----:B------:R1:W5:Y:S01]  /*03b0*/  LDG.E.CONSTANT R4, desc[UR18][R4.64] ;  /* 0x0000001204047981 */ /* 0x000362000c1e9900 */
[----:B------:R-:W-:-:S03]  /*03c0*/  IMAD.WIDE R8, R14, R9, UR14 ;  /* 0x0000000e0e087e25 */ /* 0x000fc6000f8e0209 */
[----:B------:R-:W5:Y:S01]  /*03d0*/  LDG.E.CONSTANT R23, desc[UR18][R2.64] ;  /* 0x0000001202177981 */ /* 0x000f62000c1e9900 */
[----:B0-----:R-:W-:-:S03]  /*03e0*/  IMAD.WIDE R10, R14, R27, UR16 ;  /* 0x000000100e0a7e25 */ /* 0x001fc6000f8e021b */
[----:B------:R-:W5:Y:S04]  /*03f0*/  LDG.E.CONSTANT R7, desc[UR18][R6.64] ;  /* 0x0000001206077981 */ /* 0x000f68000c1e9900 */
[----:B------:R-:W5:Y:S04]  /*0400*/  LDG.E.CONSTANT R24, desc[UR18][R2.64+0x4] ;  /* 0x0000041202187981 */ /* 0x000f68000c1e9900 */
[----:B------:R-:W5:Y:S04]  /*0410*/  LDG.E.CONSTANT R8, desc[UR18][R8.64] ;  /* 0x0000001208087981 */ /* 0x000f68000c1e9900 */
[----:B------:R-:W5:Y:S04]  /*0420*/  LDG.E.CONSTANT R25, desc[UR18][R2.64+0x8] ;  /* 0x0000081202197981 */ /* 0x000f68000c1e9900 */
[----:B------:R-:W5:Y:S04]  /*0430*/  LDG.E.CONSTANT R10, desc[UR18][R10.64] ;  /* 0x000000120a0a7981 */ /* 0x000f68000c1e9900 */
[----:B------:R0:W5:Y:S01]  /*0440*/  LDG.E.CONSTANT R27, desc[UR18][R2.64+0xc] ;  /* 0x00000c12021b7981 */ /* 0x000162000c1e9900 */
[----:B------:R-:W-:-:S04]  /*0450*/  UIADD3 UR5, UPT, UPT, UR5, 0x8, URZ ;  /* 0x0000000805057890 */ /* 0x000fc8000fffe0ff */
[----:B------:R-:W-:Y:S01]  /*0460*/  UISETP.NE.AND UP0, UPT, UR5, URZ, UPT ;  /* 0x000000ff0500728c */ /* 0x000fe2000bf05270 */
[----:B-1----:R-:W-:Y:S01]  /*0470*/  IMAD.U32 R5, RZ, RZ, UR20 ;  /* 0x00000014ff057e24 */ /* 0x002fe2000f8e00ff */
[----:B0-----:R-:W-:-:S04]  /*0480*/  IADD3 R2, P0, PT, R2, 0x20, RZ ;  /* 0x0000002002027810 */ /* 0x001fc80007f1e0ff */
[----:B------:R-:W-:Y:S02]  /*0490*/  LEA R14, R5, R14, 0x3 ;  /* 0x0000000e050e7211 */ /* 0x000fe400078e18ff */
[----:B------:R-:W-:Y:S01]  /*04a0*/  IADD3.X R3, PT, PT, RZ, R3, RZ, P0, !PT ;  /* 0x00000003ff037210 */ /* 0x000fe200007fe4ff */
[----:B--2---:R-:W-:-:S04]  /*04b0*/  FFMA R22, R21, R22, R12 ;  /* 0x0000001615167223 */ /* 0x004fc8000000000c */
[----:B---3--:R-:W-:-:S04]  /*04c0*/  FFMA R20, R19, R20, R22 ;  /* 0x0000001413147223 */ /* 0x008fc80000000016 */
[----:B----4-:R-:W-:-:S04]  /*04d0*/  FFMA R18, R17, R18, R20 ;  /* 0x0000001211127223 */ /* 0x010fc80000000014 */
[----:B-----5:R-:W-:-:S04]  /*04e0*/  FFMA R16, R15, R16, R18 ;  /* 0x000000100f107223 */ /* 0x020fc80000000012 */
[----:B------:R-:W-:-:S04]  /*04f0*/  FFMA R23, R23, R4, R16 ;  /* 0x0000000417177223 */ /* 0x000fc80000000010 */
[----:B------:R-:W-:-:S04]  /*0500*/  FFMA R24, R24, R7, R23 ;  /* 0x0000000718187223 */ /* 0x000fc80000000017 */
[----:B------:R-:W-:-:S04]  /*0510*/  FFMA R8, R25, R8, R24 ;  /* 0x0000000819087223 */ /* 0x000fc80000000018 */
[----:B------:R-:W-:Y:S01]  /*0520*/  FFMA R12, R27, R10, R8 ;  /* 0x0000000a1b0c7223 */ /* 0x000fe20000000008 */
[----:B------:R-:W-:Y:S06]  /*0530*/  BRA.U UP0, `(.L_x_1) ;  /* 0xfffffffd003c7547 */ /* 0x000fec000b83ffff */
.L_x_0:
[----:B------:R-:W-:-:S04]  /*0540*/  ULOP3.LUT UR6, UR20, 0x7, URZ, 0xc0, !UPT ;  /* 0x0000000714067892 */ /* 0x000fc8000f8ec0ff */
[----:B------:R-:W-:-:S09]  /*0550*/  UISETP.NE.AND UP0, UPT, UR6, URZ, UPT ;  /* 0x000000ff0600728c */ /* 0x000fd2000bf05270 */
[----:B------:R-:W-:Y:S05]  /*0560*/  BRA.U !UP0, `(.L_x_2) ;  /* 0x0000000508387547 */ /* 0x000fea000b800000 */
[----:B------:R-:W-:Y:S02]  /*0570*/  UISETP.GE.U32.AND UP0, UPT, UR6, 0x4, UPT ;  /* 0x000000040600788c */ /* 0x000fe4000bf06070 */
[----:B------:R-:W-:-:S04]  /*0580*/  ULOP3.LUT UR5, UR20, 0x3, URZ, 0xc0, !UPT ;  /* 0x0000000314057892 */ /* 0x000fc8000f8ec0ff */
[----:B------:R-:W-:-:S03]  /*0590*/  UISETP.NE.AND UP1, UPT, UR5, URZ, UPT ;  /* 0x000000ff0500728c */ /* 0x000fc6000bf25270 */
[----:B------:R-:W-:Y:S08]  /*05a0*/  BRA.U !UP0, `(.L_x_3) ;  /* 0x00000001087c7547 */ /* 0x000ff0000b800000 */
[----:B------:R-:W1:Y:S01]  /*05b0*/  LDC.64 R6, c[0x0][0x388] ;  /* 0x0000e200ff067b82 */ /* 0x000e620000000a00 */
[----:B------:R-:W2:Y:S01]  /*05c0*/  LDCU.64 UR6, c[0x0][0x380] ;  /* 0x00007000ff0677ac */ /* 0x000ea20008000a00 */
[----:B------:R-:W-:Y:S02]  /*05d0*/  MOV R9, UR4 ;  /* 0x0000000400097c02 */ /* 0x000fe40008000f00 */
[C---:B------:R-:W-:Y:S02]  /*05e0*/  IADD3 R3, PT, PT, R13.reuse, UR4, RZ ;  /* 0x000000040d037c10 */ /* 0x040fe4000fffe0ff */
[----:B------:R-:W-:Y:S01]  /*05f0*/  IADD3 R10, P0, PT, R13, UR4, RZ ;  /* 0x000000040d0a7c10 */ /* 0x000fe2000ff1e0ff */
[----:B------:R-:W-:Y:S01]  /*0600*/  IMAD R9, R9, UR20, R0 ;  /* 0x0000001409097c24 */ /* 0x000fe2000f8e0200 */
[----:B------:R-:W3:Y:S01]  /*0610*/  LDC.64 R4, c[0x0][0x380] ;  /* 0x0000e000ff047b82 */ /* 0x000ee20000000a00 */
[----:B------:R-:W-:Y:S01]  /*0620*/  MOV R11, UR20 ;  /* 0x00000014000b7c02 */ /* 0x000fe20008000f00 */
[----:B------:R-:W-:-:S02]  /*0630*/  IMAD.U32 R15, RZ, RZ, UR20 ;  /* 0x00000014ff0f7e24 */ /* 0x000fc4000f8e00ff */
[----:B-1----:R-:W-:Y:S01]  /*0640*/  IMAD.WIDE R6, R9, 0x4, R6 ;  /* 0x0000000409067825 */ /* 0x002fe200078e0206 */
[----:B------:R-:W-:-:S05]  /*0650*/  MOV R9, UR20 ;  /* 0x0000001400097c02 */ /* 0x000fca0008000f00 */
[----:B------:R-:W-:Y:S02]  /*0660*/  IMAD.WIDE R8, R9, 0x4, R6 ;  /* 0x0000000409087825 */ /* 0x000fe400078e0206 */
[----:B0-----:R-:W4:Y:S02]  /*0670*/  LDG.E.CONSTANT R6, desc[UR18][R6.64] ;  /* 0x0000001206067981 */ /* 0x001f24000c1e9900 */
[----:B---3--:R-:W-:Y:S01]  /*0680*/  IMAD.WIDE.U32 R4, R3, 0x4, R4 ;  /* 0x0000000403047825 */ /* 0x008fe200078e0004 */
[----:B------:R-:W-:Y:S01]  /*0690*/  IADD3.X R3, PT, PT, RZ, RZ, RZ, P0, !PT ;  /* 0x000000ffff037210 */ /* 0x000fe200007fe4ff */
[----:B------:R-:W3:Y:S01]  /*06a0*/  LDG.E.CONSTANT R17, desc[UR18][R8.64] ;  /* 0x0000001208117981 */ /* 0x000ee2000c1e9900 */
[----:B--2---:R-:W-:-:S03]  /*06b0*/  LEA R2, P0, R10, UR6, 0x2 ;  /* 0x000000060a027c11 */ /* 0x004fc6000f8010ff */
[----:B------:R-:W4:Y:S01]  /*06c0*/  LDG.E.CONSTANT R5, desc[UR18][R4.64] ;  /* 0x0000001204057981 */ /* 0x000f22000c1e9900 */
[----:B------:R-:W-:Y:S01]  /*06d0*/  LEA.HI.X R3, R10, UR7, R3, 0x2, P0 ;  /* 0x000000070a037c11 */ /* 0x000fe200080f1403 */
[----:B------:R-:W-:-:S04]  /*06e0*/  IMAD.WIDE R10, R11, 0x4, R8 ;  /* 0x000000040b0a7825 */ /* 0x000fc800078e0208 */
[----:B------:R-:W3:Y:S01]  /*06f0*/  LDG.E.CONSTANT R16, desc[UR18][R2.64+0x4] ;  /* 0x0000041202107981 */ /* 0x000ee2000c1e9900 */
[----:B------:R-:W-:-:S03]  /*0700*/  IMAD.WIDE R14, R15, 0x4, R10 ;  /* 0x000000040f0e7825 */ /* 0x000fc600078e020a */
[----:B------:R-:W2:Y:S04]  /*0710*/  LDG.E.CONSTANT R19, desc[UR18][R10.64] ;  /* 0x000000120a137981 */ /* 0x000ea8000c1e9900 */
[----:B------:R-:W2:Y:S04]  /*0720*/  LDG.E.CONSTANT R18, desc[UR18][R2.64+0x8] ;  /* 0x0000081202127981 */ /* 0x000ea8000c1e9900 */
[----:B------:R-:W5:Y:S04]  /*0730*/  LDG.E.CONSTANT R20, desc[UR18][R2.64+0xc] ;  /* 0x00000c1202147981 */ /* 0x000f68000c1e9900 */
[----:B------:R-:W5:Y:S01]  /*0740*/  LDG.E.CONSTANT R14, desc[UR18][R14.64] ;  /* 0x000000120e0e7981 */ /* 0x000f62000c1e9900 */
[----:B------:R-:W-:Y:S01]  /*0750*/  UIADD3 UR4, UPT, UPT, UR4, 0x4, URZ ;  /* 0x0000000404047890 */ /* 0x000fe2000fffe0ff */
[----:B----4-:R-:W-:-:S04]  /*0760*/  FFMA R5, R5, R6, R12 ;  /* 0x0000000605057223 */ /* 0x010fc8000000000c */
[----:B---3--:R-:W-:-:S04]  /*0770*/  FFMA R5, R16, R17, R5 ;  /* 0x0000001110057223 */ /* 0x008fc80000000005 */
[----:B--2---:R-:W-:-:S04]  /*0780*/  FFMA R5, R18, R19, R5 ;  /* 0x0000001312057223 */ /* 0x004fc80000000005 */
[----:B-----5:R-:W-:-:S07]  /*0790*/  FFMA R12, R20, R14, R5 ;  /* 0x0000000e140c7223 */ /* 0x020fce0000000005 */
.L_x_3:
[----:B------:R-:W-:Y:S05]  /*07a0*/  BRA.U !UP1, `(.L_x_2) ;  /* 0x0000000109a87547 */ /* 0x000fea000b800000 */
[----:B------:R-:W-:Y:S01]  /*07b0*/  UISETP.NE.AND UP0, UPT, UR5, 0x1, UPT ;  /* 0x000000010500788c */ /* 0x000fe2000bf05270 */
[----:B------:R-:W-:Y:S01]  /*07c0*/  MOV R7, UR4 ;  /* 0x0000000400077c02 */ /* 0x000fe20008000f00 */
[----:B------:R-:W-:Y:S02]  /*07d0*/  ULOP3.LUT UR5, UR20, 0x1, URZ, 0xc0, !UPT ;  /* 0x0000000114057892 */ /* 0x000fe4000f8ec0ff */
[----:B------:R-:W-:Y:S02]  /*07e0*/  IMAD.U32 R15, RZ, RZ, UR20 ;  /* 0x00000014ff0f7e24 */ /* 0x000fe4000f8e00ff */
[----:B------:R-:W-:Y:S01]  /*07f0*/  UISETP.NE.U32.AND UP1, UPT, UR5, 0x1, UPT ;  /* 0x000000010500788c */ /* 0x000fe2000bf25070 */
[----:B------:R-:W-:-:S04]  /*0800*/  PLOP3.LUT P1, PT, PT, PT, UP0, 0x80, 0x8 ;  /* 0x000000000008781c */ /* 0x000fc80003f2f008 */
[----:B------:R-:W1:Y:S01]  /*0810*/  @UP0 LDCU.128 UR8, c[0x0][0x380] ;  /* 0x00007000ff0807ac */ /* 0x000e620008000c00 */
[----:B------:R-:W-:Y:S01]  /*0820*/  PLOP3.LUT P0, PT, PT, PT, UP1, 0x80, 0x8 ;  /* 0x000000000008781c */ /* 0x000fe20003f0f018 */
[----:B------:R-:W2:Y:S04]  /*0830*/  @UP0 LDCU.64 UR6, c[0x0][0x380] ;  /* 0x00007000ff0607ac */ /* 0x000ea80008000a00 */
[----:B------:R-:W3:Y:S03]  /*0840*/  @!UP1 LDCU.128 UR12, c[0x0][0x380] ;  /* 0x00007000ff0c97ac */ /* 0x000ee60008000c00 */
[C---:B------:R-:W-:Y:S02]  /*0850*/  @P1 IADD3 R3, PT, PT, R13.reuse, UR4, RZ ;  /* 0x000000040d031c10 */ /* 0x040fe4000fffe0ff */
[----:B------:R-:W-:Y:S01]  /*0860*/  @P1 IADD3 R6, P2, PT, R13, UR4, RZ ;  /* 0x000000040d061c10 */ /* 0x000fe2000ff5e0ff */
[----:B------:R-:W-:Y:S01]  /*0870*/  @UP0 UIADD3 UR4, UPT, UPT, UR4, 0x2, URZ ;  /* 0x0000000204040890 */ /* 0x000fe2000fffe0ff */
[----:B-1----:R-:W-:-:S02]  /*0880*/  MOV R10, UR8 ;  /* 0x00000008000a7c02 */ /* 0x002fc40008000f00 */
[----:B------:R-:W-:Y:S02]  /*0890*/  MOV R11, UR9 ;  /* 0x00000009000b7c02 */ /* 0x000fe40008000f00 */
[----:B------:R-:W-:Y:S02]  /*08a0*/  MOV R4, UR10 ;  /* 0x0000000a00047c02 */ /* 0x000fe40008000f00 */
[----:B------:R-:W-:Y:S01]  /*08b0*/  MOV R5, UR11 ;  /* 0x0000000b00057c02 */ /* 0x000fe20008000f00 */
[----:B------:R-:W-:-:S04]  /*08c0*/  @P1 IMAD.WIDE.U32 R10, R3, 0x4, R10 ;  /* 0x00000004030a1825 */ /* 0x000fc800078e000a */
[----:B------:R-:W-:Y:S01]  /*08d0*/  @P1 IMAD R3, R7, UR20, R0 ;  /* 0x0000001407031c24 */ /* 0x000fe2000f8e0200 */
[----:B------:R-:W-:Y:S01]  /*08e0*/  @P1 IADD3.X R7, PT, PT, RZ, RZ, RZ, P2, !PT ;  /* 0x000000ffff071210 */ /* 0x000fe200017fe4ff */
[----:B0-----:R-:W4:Y:S01]  /*08f0*/  @P1 LDG.E.CONSTANT R11, desc[UR18][R10.64] ;  /* 0x000000120a0b1981 */ /* 0x001f22000c1e9900 */
[C---:B--2---:R-:W-:Y:S01]  /*0900*/  @P1 LEA R2, P2, R6.reuse, UR6, 0x2 ;  /* 0x0000000606021c11 */ /* 0x044fe2000f8410ff */
[----:B------:R-:W-:Y:S01]  /*0910*/  @P1 IMAD.WIDE R4, R3, 0x4, R4 ;  /* 0x0000000403041825 */ /* 0x000fe200078e0204 */
[----:B------:R-:W-:Y:S02]  /*0920*/  MOV R19, UR4 ;  /* 0x0000000400137c02 */ /* 0x000fe40008000f00 */
[----:B------:R-:W-:Y:S02]  /*0930*/  @P1 LEA.HI.X R3, R6, UR7, R7, 0x2, P2 ;  /* 0x0000000706031c11 */ /* 0x000fe400090f1407 */
[----:B---3--:R-:W-:Y:S01]  /*0940*/  MOV R6, UR12 ;  /* 0x0000000c00067c02 */ /* 0x008fe20008000f00 */
[----:B------:R-:W-:Y:S01]  /*0950*/  @P1 IMAD.WIDE R14, R15, 0x4, R4 ;  /* 0x000000040f0e1825 */ /* 0x000fe200078e0204 */
[----:B------:R-:W-:Y:S01]  /*0960*/  MOV R7, UR13 ;  /* 0x0000000d00077c02 */ /* 0x000fe20008000f00 */
[----:B------:R-:W4:Y:S01]  /*0970*/  @P1 LDG.E.CONSTANT R4, desc[UR18][R4.64] ;  /* 0x0000001204041981 */ /* 0x000f22000c1e9900 */
[----:B------:R-:W-:Y:S01]  /*0980*/  @!P0 IADD3 R17, PT, PT, R13, UR4, RZ ;  /* 0x000000040d118c10 */ /* 0x000fe2000fffe0ff */
[----:B------:R-:W-:Y:S01]  /*0990*/  @!P0 IMAD R19, R19, UR20, R0 ;  /* 0x0000001413138c24 */ /* 0x000fe2000f8e0200 */
[----:B------:R-:W-:Y:S01]  /*09a0*/  MOV R8, UR14 ;  /* 0x0000000e00087c02 */ /* 0x000fe20008000f00 */
[----:B------:R-:W2:Y:S01]  /*09b0*/  @P1 LDG.E.CONSTANT R14, desc[UR18][R14.64] ;  /* 0x000000120e0e1981 */ /* 0x000ea2000c1e9900 */
[----:B------:R-:W-:Y:S01]  /*09c0*/  MOV R9, UR15 ;  /* 0x0000000f00097c02 */ /* 0x000fe20008000f00 */
[----:B------:R-:W-:-:S02]  /*09d0*/  @!P0 IMAD.WIDE.U32 R6, R17, 0x4, R6 ;  /* 0x0000000411068825 */ /* 0x000fc400078e0006 */
[----:B------:R-:W2:Y:S02]  /*09e0*/  @P1 LDG.E.CONSTANT R2, desc[UR18][R2.64+0x4] ;  /* 0x0000041202021981 */ /* 0x000ea4000c1e9900 */
[----:B------:R-:W-:Y:S02]  /*09f0*/  @!P0 IMAD.WIDE R8, R19, 0x4, R8 ;  /* 0x0000000413088825 */ /* 0x000fe400078e0208 */
[----:B------:R-:W3:Y:S04]  /*0a00*/  @!P0 LDG.E.CONSTANT R7, desc[UR18][R6.64] ;  /* 0x0000001206078981 */ /* 0x000ee8000c1e9900 */
[----:B------:R-:W3:Y:S01]  /*0a10*/  @!P0 LDG.E.CONSTANT R8, desc[UR18][R8.64] ;  /* 0x0000001208088981 */ /* 0x000ee2000c1e9900 */
[----:B----4-:R-:W-:-:S04]  /*0a20*/  @P1 FFMA R11, R11, R4, R12 ;  /* 0x000000040b0b1223 */ /* 0x010fc8000000000c */
[----:B--2---:R-:W-:-:S04]  /*0a30*/  @P1 FFMA R12, R2, R14, R11 ;  /* 0x0000000e020c1223 */ /* 0x004fc8000000000b */
[----:B---3--:R-:W-:-:S07]  /*0a40*/  @!P0 FFMA R12, R7, R8, R12 ;  /* 0x00000008070c8223 */ /* 0x008fce000000000c */
.L_x_2:
[----:B------:R-:W1:Y:S01]  /*0a50*/  LDC.64 R2, c[0x0][0x390] ;  /* 0x0000e400ff027b82 */ /* 0x000e620000000a00 */
[----:B------:R-:W-:Y:S01]  /*0a60*/  IADD3 R13, PT, PT, R0, R13, RZ ;  /* 0x0000000d000d7210 */ /* 0x000fe20007ffe0ff */
[----:B------:R-:W2:Y:S01]  /*0a70*/  LDCU UR4, c[0x0][0x3a0] ;  /* 0x00007400ff0477ac */ /* 0x000ea20008000800 */
[----:B------:R-:W3:Y:S03]  /*0a80*/  LDCU UR5, c[0x0][0x39c] ;  /* 0x00007380ff0577ac */ /* 0x000ee60008000800 */
[----:B-1----:R-:W-:-:S05]  /*0a90*/  IMAD.WIDE R2, R13, 0x4, R2 ;  /* 0x000000040d027825 */ /* 0x002fca00078e0202 */
[----:B0-----:R-:W2:Y:S02]  /*0aa0*/  LDG.E R0, desc[UR18][R2.64] ;  /* 0x0000001202007981 */ /* 0x001ea4000c1e1900 */
[----:B--2---:R-:W-:-:S04]  /*0ab0*/  FMUL R5, R0, UR4 ;  /* 0x0000000400057c20 */ /* 0x004fc80008400000 */
[----:B---3--:R-:W-:-:S05]  /*0ac0*/  FFMA R5, R12, UR5, R5 ;  /* 0x000000050c057c23 */ /* 0x008fca0008000005 */
[----:B------:R-:W-:Y:S01]  /*0ad0*/  STG.E desc[UR18][R2.64], R5 ;  /* 0x0000000502007986 */ /* 0x000fe2000c101912 */
[----:B------:R-:W-:Y:S05]  /*0ae0*/  EXIT ;  /* 0x000000000000794d */ /* 0x000fea0003800000 */
.L_x_4:
[----:B------:R-:W-:-:S00]  /*0af0*/  BRA `(.L_x_4) ;  /* 0xfffffffc00fc7947 */ /* 0x000fc0000383ffff */
[----:B------:R-:W-:-:S00]  /*0b00*/  NOP ;  /* 0x0000000000007918 */ /* 0x000fc00000000000 */
[----:B------:R-:W-:-:S00]  /*0b10*/  NOP ;  /* 0x0000000000007918 */ /* 0x000fc00000000000 */
[----:B------:R-:W-:-:S00]  /*0b20*/  NOP ;  /* 0x0000000000007918 */ /* 0x000fc00000000000 */
[----:B------:R-:W-:-:S00]  /*0b30*/  NOP ;  /* 0x0000000000007918 */ /* 0x000fc00000000000 */
[----:B------:R-:W-:-:S00]  /*0b40*/  NOP ;  /* 0x0000000000007918 */ /* 0x000fc00000000000 */
[----:B------:R-:W-:-:S00]  /*0b50*/  NOP ;  /* 0x0000000000007918 */ /* 0x000fc00000000000 */
[----:B------:R-:W-:-:S00]  /*0b60*/  NOP ;  /* 0x0000000000007918 */ /* 0x000fc00000000000 */
[----:B------:R-:W-:-:S00]  /*0b70*/  NOP ;  /* 0x0000000000007918 */ /* 0x000fc00000000000 */
.L_x_5:


//--------------------- .nv.shared.reserved.0     --------------------------
	.section	.nv.shared.reserved.0,"aw",@nobits
	.weak		__nv_reservedSMEM_offset_0_alias
	.size		__nv_reservedSMEM_offset_0_alias, 0, 64
	.other		__nv_reservedSMEM_offset_0_alias,@"STO_CUDA_RESERVED_SHARED STV_DEFAULT"
__nv_reservedSMEM_offset_0_alias:
	.zero		0
	.zero		64


//--------------------- .nv.constant0.matmul_kernel --------------------------
	.section	.nv.constant0.matmul_kernel,"a",@progbits
	.sectionflags	@""
	.align	4
.nv.constant0.matmul_kernel:
	.zero		932


//--------------------- SYMBOLS --------------------------

	.type		.nv.reservedSmem.offset0,@object
	.size		.nv.reservedSmem.offset0,0x4
